







.version 5.0
.target sm_20
.address_size 64



.visible .entry _Z6MatAddPfS_S_(
.param .u64 _Z6MatAddPfS_S__param_0,
.param .u64 _Z6MatAddPfS_S__param_1,
.param .u64 _Z6MatAddPfS_S__param_2
)
{
.reg .pred %p<4>;
.reg .f32 %f<4>;
.reg .b32 %r<11>;
.reg .b64 %rd<11>;


ld.param.u64 %rd1, [_Z6MatAddPfS_S__param_0];
ld.param.u64 %rd2, [_Z6MatAddPfS_S__param_1];
ld.param.u64 %rd3, [_Z6MatAddPfS_S__param_2];
mov.u32 %r3, %ctaid.x;
mov.u32 %r4, %ntid.x;
mov.u32 %r5, %tid.x;
mad.lo.s32 %r1, %r4, %r3, %r5;
mov.u32 %r6, %ntid.y;
mov.u32 %r7, %ctaid.y;
mov.u32 %r8, %tid.y;
mad.lo.s32 %r2, %r6, %r7, %r8;
setp.lt.s32	%p1, %r1, 512;
setp.lt.s32	%p2, %r2, 512;
and.pred %p3, %p1, %p2;
@!%p3 bra BB0_2;
bra.uni BB0_1;

BB0_1:
cvta.to.global.u64 %rd4, %rd1;
shl.b32 %r9, %r1, 9;
add.s32 %r10, %r2, %r9;
mul.wide.s32 %rd5, %r10, 4;
add.s64 %rd6, %rd4, %rd5;
cvta.to.global.u64 %rd7, %rd2;
add.s64 %rd8, %rd7, %rd5;
ld.global.f32 %f1, [%rd8];
ld.global.f32 %f2, [%rd6];
add.f32 %f3, %f2, %f1;
cvta.to.global.u64 %rd9, %rd3;
add.s64 %rd10, %rd9, %rd5;
st.global.f32 [%rd10], %f3;

BB0_2:
ret;
}




// ===== COMPILED SASS (sm_100) =====

	.target	sm_100

	.elftype	@"ET_EXEC"


//--------------------- .note.nv.tkinfo           --------------------------
	.section	.note.nv.tkinfo,"",@"SHT_NOTE"
	.sectionflags	@"SHF_NOTE_NV_TKINFO"
	.tkinfo
        /*0018*/ 	.word	0x00000002
        /*0030*/ 	.string	""
        /*0030*/ 	.string	"ptxas"
        /*0030*/ 	.string	"Cuda compilation tools, release 13.0, V13.0.88"
        /*0030*/ 	.string	"Build cuda_13.0.r13.0/compiler.36424714_0"
        /*0030*/ 	.string	"-arch sm_100 "



//--------------------- .note.nv.cuinfo           --------------------------
	.section	.note.nv.cuinfo,"",@"SHT_NOTE"
	.sectionflags	@"SHF_NOTE_NV_CUINFO"
        /*0018*/ 	.short	0x0002
        /*001a*/ 	.short	0x0014
        /*001c*/ 	.short	0x0082
	.zero		2


//--------------------- .nv.info                  --------------------------
	.section	.nv.info,"",@"SHT_CUDA_INFO"
	.align	4


	//----- nvinfo : EIATTR_REGCOUNT
	.align		4
        /*0000*/ 	.byte	0x04, 0x2f
        /*0002*/ 	.short	(.L_1 - .L_0)
	.align		4
.L_0:
        /*0004*/ 	.word	index@(_Z6MatAddPfS_S_)
        /*0008*/ 	.word	0x0000000c


	//----- nvinfo : EIATTR_FRAME_SIZE
	.align		4
.L_1:
        /*000c*/ 	.byte	0x04, 0x11
        /*000e*/ 	.short	(.L_3 - .L_2)
	.align		4
.L_2:
        /*0010*/ 	.word	index@(_Z6MatAddPfS_S_)
        /*0014*/ 	.word	0x00000000


	//----- nvinfo : EIATTR_MIN_STACK_SIZE
	.align		4
.L_3:
        /*0018*/ 	.byte	0x04, 0x12
        /*001a*/ 	.short	(.L_5 - .L_4)
	.align		4
.L_4:
        /*001c*/ 	.word	index@(_Z6MatAddPfS_S_)
        /*0020*/ 	.word	0x00000000
.L_5:


//--------------------- .nv.compat                --------------------------
	.section	.nv.compat,"",@"SHT_CUDA_COMPAT_INFO"
	.align	4
        /*0000*/ 	.byte	0x02, 0x09, 0x00, 0x00, 0x02, 0x02, 0x01, 0x00, 0x02, 0x05, 0x05, 0x00, 0x03, 0x07, 0x01, 0x01
        /*0010*/ 	.byte	0x02, 0x03, 0x00, 0x00, 0x02, 0x06, 0x01, 0x00, 0x04, 0x0b, 0x08, 0x00, 0x09, 0x00, 0x00, 0x00
        /*0020*/ 	.byte	0x00, 0x00, 0x00, 0x00


//--------------------- .nv.info._Z6MatAddPfS_S_  --------------------------
	.section	.nv.info._Z6MatAddPfS_S_,"",@"SHT_CUDA_INFO"
	.sectionflags	@""
	.align	4


	//----- nvinfo : EIATTR_CUDA_API_VERSION
	.align		4
        /*0000*/ 	.byte	0x04, 0x37
        /*0002*/ 	.short	(.L_7 - .L_6)
.L_6:
        /*0004*/ 	.word	0x00000082


	//----- nvinfo : EIATTR_KPARAM_INFO
	.align		4
.L_7:
        /*0008*/ 	.byte	0x04, 0x17
        /*000a*/ 	.short	(.L_9 - .L_8)
.L_8:
        /*000c*/ 	.word	0x00000000
        /*0010*/ 	.short	0x0002
        /*0012*/ 	.short	0x0010
        /*0014*/ 	.byte	0x00, 0xf0, 0x21, 0x00


	//----- nvinfo : EIATTR_KPARAM_INFO
	.align		4
.L_9:
        /*0018*/ 	.byte	0x04, 0x17
        /*001a*/ 	.short	(.L_11 - .L_10)
.L_10:
        /*001c*/ 	.word	0x00000000
        /*0020*/ 	.short	0x0001
        /*0022*/ 	.short	0x0008
        /*0024*/ 	.byte	0x00, 0xf0, 0x21, 0x00


	//----- nvinfo : EIATTR_KPARAM_INFO
	.align		4
.L_11:
        /*0028*/ 	.byte	0x04, 0x17
        /*002a*/ 	.short	(.L_13 - .L_12)
.L_12:
        /*002c*/ 	.word	0x00000000
        /*0030*/ 	.short	0x0000
        /*0032*/ 	.short	0x0000
        /*0034*/ 	.byte	0x00, 0xf0, 0x21, 0x00


	//----- nvinfo : EIATTR_SPARSE_MMA_MASK
	.align		4
.L_13:
        /*0038*/ 	.byte	0x03, 0x50
        /*003a*/ 	.short	0x0000


	//----- nvinfo : EIATTR_MAXREG_COUNT
	.align		4
        /*003c*/ 	.byte	0x03, 0x1b
        /*003e*/ 	.short	0x00ff


	//----- nvinfo : EIATTR_MERCURY_ISA_VERSION
	.align		4
        /*0040*/ 	.byte	0x03, 0x5f
        /*0042*/ 	.short	0x0101


	//----- nvinfo : EIATTR_VRC_CTA_INIT_COUNT
	.align		4
        /*0044*/ 	.byte	0x02, 0x4a
	.zero		1
	.zero		1


	//----- nvinfo : EIATTR_EXIT_INSTR_OFFSETS
	.align		4
        /*0048*/ 	.byte	0x04, 0x1c
        /*004a*/ 	.short	(.L_15 - .L_14)


	//   ....[0]....
.L_14:
        /*004c*/ 	.word	0x000000b0


	//   ....[1]....
        /*0050*/ 	.word	0x00000180


	//----- nvinfo : EIATTR_CBANK_PARAM_SIZE
	.align		4
.L_15:
        /*0054*/ 	.byte	0x03, 0x19
        /*0056*/ 	.short	0x0018


	//----- nvinfo : EIATTR_PARAM_CBANK
	.align		4
        /*0058*/ 	.byte	0x04, 0x0a
        /*005a*/ 	.short	(.L_17 - .L_16)
	.align		4
.L_16:
        /*005c*/ 	.word	index@(.nv.constant0._Z6MatAddPfS_S_)
        /*0060*/ 	.short	0x0380
        /*0062*/ 	.short	0x0018


	//----- nvinfo : EIATTR_SW_WAR
	.align		4
.L_17:
        /*0064*/ 	.byte	0x04, 0x36
        /*0066*/ 	.short	(.L_19 - .L_18)
.L_18:
        /*0068*/ 	.word	0x00000008
.L_19:


//--------------------- .nv.callgraph             --------------------------
	.section	.nv.callgraph,"",@"SHT_CUDA_CALLGRAPH"
	.align	4
	.sectionentsize	8
	.align		4
        /*0000*/ 	.word	0x00000000
	.align		4
        /*0004*/ 	.word	0xffffffff
	.align		4
        /*0008*/ 	.word	0x00000000
	.align		4
        /*000c*/ 	.word	0xfffffffe
	.align		4
        /*0010*/ 	.word	0x00000000
	.align		4
        /*0014*/ 	.word	0xfffffffd
	.align		4
        /*0018*/ 	.word	0x00000000
	.align		4
        /*001c*/ 	.word	0xfffffffc


//--------------------- .text._Z6MatAddPfS_S_     --------------------------
	.section	.text._Z6MatAddPfS_S_,"ax",@progbits
	.align	128
        .global         _Z6MatAddPfS_S_
        .type           _Z6MatAddPfS_S_,@function
        .size           _Z6MatAddPfS_S_,(.L_x_1 - _Z6MatAddPfS_S_)
        .other          _Z6MatAddPfS_S_,@"STO_CUDA_ENTRY STV_DEFAULT"
_Z6MatAddPfS_S_:
.text._Z6MatAddPfS_S_:
[----:B------:R-:W-:Y:S01]  /*0000*/  LDC R1, c[0x0][0x37c] ;  /* 0x0000df00ff017b82 */ /* 0x000fe20000000800 */
[----:B------:R-:W0:Y:S07]  /*0010*/  S2R R7, SR_CTAID.Y ;  /* 0x0000000000077919 */ /* 0x000e2e0000002600 */
[----:B------:R-:W1:Y:S01]  /*0020*/  S2UR UR4, SR_CTAID.X ;  /* 0x00000000000479c3 */ /* 0x000e620000002500 */
[----:B------:R-:W0:Y:S01]  /*0030*/  S2R R2, SR_TID.Y ;  /* 0x0000000000027919 */ /* 0x000e220000002200 */
[----:B------:R-:W1:Y:S06]  /*0040*/  S2R R3, SR_TID.X ;  /* 0x0000000000037919 */ /* 0x000e6c0000002100 */
[----:B------:R-:W1:Y:S01]  /*0050*/  LDC R0, c[0x0][0x360] ;  /* 0x0000d800ff007b82 */ /* 0x000e620000000800 */
[----:B------:R-:W0:Y:S02]  /*0060*/  LDCU UR5, c[0x0][0x364] ;  /* 0x00006c80ff0577ac */ /* 0x000e240008000800 */
[----:B0-----:R-:W-:-:S02]  /*0070*/  IMAD R7, R7, UR5, R2 ;  /* 0x0000000507077c24 */ /* 0x001fc4000f8e0202 */
[----:B-1----:R-:W-:-:S03]  /*0080*/  IMAD R0, R0, UR4, R3 ;  /* 0x0000000400007c24 */ /* 0x002fc6000f8e0203 */
[----:B------:R-:W-:-:S04]  /*0090*/  ISETP.GE.AND P0, PT, R7, 0x200, PT ;  /* 0x000002000700780c */ /* 0x000fc80003f06270 */
[----:B------:R-:W-:-:S13]  /*00a0*/  ISETP.LT.AND P0, PT, R0, 0x200, !P0 ;  /* 0x000002000000780c */ /* 0x000fda0004701270 */
[----:B------:R-:W-:Y:S05]  /*00b0*/  @!P0 EXIT ;  /* 0x000000000000894d */ /* 0x000fea0003800000 */
[----:B------:R-:W0:Y:S01]  /*00c0*/  LDC.64 R2, c[0x0][0x380] ;  /* 0x0000e000ff027b82 */ /* 0x000e220000000a00 */
[----:B------:R-:W1:Y:S01]  /*00d0*/  LDCU.64 UR4, c[0x0][0x358] ;  /* 0x00006b00ff0477ac */ /* 0x000e620008000a00 */
[----:B------:R-:W-:-:S06]  /*00e0*/  LEA R9, R0, R7, 0x9 ;  /* 0x0000000700097211 */ /* 0x000fcc00078e48ff */
[----:B------:R-:W2:Y:S08]  /*00f0*/  LDC.64 R4, c[0x0][0x388] ;  /* 0x0000e200ff047b82 */ /* 0x000eb00000000a00 */
[----:B------:R-:W3:Y:S01]  /*0100*/  LDC.64 R6, c[0x0][0x390] ;  /* 0x0000e400ff067b82 */ /* 0x000ee20000000a00 */
[----:B0-----:R-:W-:-:S06]  /*0110*/  IMAD.WIDE R2, R9, 0x4, R2 ;  /* 0x0000000409027825 */ /* 0x001fcc00078e0202 */
[----:B-1----:R-:W4:Y:S01]  /*0120*/  LDG.E R3, desc[UR4][R2.64] ;  /* 0x0000000402037981 */ /* 0x002f22000c1e1900 */
[----:B--2---:R-:W-:-:S06]  /*0130*/  IMAD.WIDE R4, R9, 0x4, R4 ;  /* 0x0000000409047825 */ /* 0x004fcc00078e0204 */
[----:B------:R-:W4:Y:S01]  /*0140*/  LDG.E R4, desc[UR4][R4.64] ;  /* 0x0000000404047981 */ /* 0x000f22000c1e1900 */
[----:B---3--:R-:W-:-:S04]  /*0150*/  IMAD.WIDE R6, R9, 0x4, R6 ;  /* 0x0000000409067825 */ /* 0x008fc800078e0206 */
[----:B----4-:R-:W-:-:S05]  /*0160*/  FADD R9, R4, R3 ;  /* 0x0000000304097221 */ /* 0x010fca0000000000 */
[----:B------:R-:W-:Y:S01]  /*0170*/  STG.E desc[UR4][R6.64], R9 ;  /* 0x0000000906007986 */ /* 0x000fe2000c101904 */
[----:B------:R-:W-:Y:S05]  /*0180*/  EXIT ;  /* 0x000000000000794d */ /* 0x000fea0003800000 */
.L_x_0:
[----:B------:R-:W-:-:S00]  /*0190*/  BRA `(.L_x_0) ;  /* 0xfffffffc00fc7947 */ /* 0x000fc0000383ffff */
[----:B------:R-:W-:-:S00]  /*01a0*/  NOP ;  /* 0x0000000000007918 */ /* 0x000fc00000000000 */
        /* <DEDUP_REMOVED lines=13> */
.L_x_1:


//--------------------- .nv.shared.reserved.0     --------------------------
	.section	.nv.shared.reserved.0,"aw",@nobits
	.weak		__nv_reservedSMEM_offset_0_alias
	.size		__nv_reservedSMEM_offset_0_alias, 0, 64
	.other		__nv_reservedSMEM_offset_0_alias,@"STO_CUDA_RESERVED_SHARED STV_DEFAULT"
__nv_reservedSMEM_offset_0_alias:
	.zero		0
	.zero		64


//--------------------- .nv.constant0._Z6MatAddPfS_S_ --------------------------
	.section	.nv.constant0._Z6MatAddPfS_S_,"a",@progbits
	.sectionflags	@""
	.align	4
.nv.constant0._Z6MatAddPfS_S_:
	.zero		920


//--------------------- SYMBOLS --------------------------

	.type		.nv.reservedSmem.offset0,@object
	.size		.nv.reservedSmem.offset0,0x4
